//
// Generated by NVIDIA NVVM Compiler
//
// Compiler Build ID: CL-36424714
// Cuda compilation tools, release 13.0, V13.0.88
// Based on NVVM 20.0.0
//

.version 9.0
.target sm_100
.address_size 64

	// .globl	_Z4doitiii
// data1 has been demoted

.visible .entry _Z4doitiii(
	.param .u32 _Z4doitiii_param_0,
	.param .u32 _Z4doitiii_param_1,
	.param .u32 _Z4doitiii_param_2
)
{
	.reg .pred 	%p<3>;
	.reg .b32 	%r<108>;
	.reg .b32 	%f<96>;
	// demoted variable
	.shared .align 4 .b8 data1[4096];
	ld.param.u32 	%r8, [_Z4doitiii_param_0];
	ld.param.u32 	%r9, [_Z4doitiii_param_1];
	ld.param.u32 	%r10, [_Z4doitiii_param_2];
	setp.ge.s32 	%p1, %r8, %r9;
	@%p1 bra 	$L__BB0_3;
	shl.b32 	%r11, %r8, 7;
	mov.u32 	%r12, data1;
	add.s32 	%r107, %r12, %r11;
	sub.s32 	%r106, %r8, %r9;
	shl.b32 	%r3, %r10, 2;
$L__BB0_2:
	ld.shared.f32 	%f1, [%r107];
	add.f32 	%f2, %f1, %f1;
	st.shared.f32 	[%r107], %f2;
	add.s32 	%r13, %r107, %r3;
	ld.shared.f32 	%f3, [%r13];
	add.s32 	%r14, %r13, %r3;
	ld.shared.f32 	%f4, [%r14];
	add.f32 	%f5, %f3, %f4;
	add.s32 	%r15, %r14, %r3;
	st.shared.f32 	[%r15], %f5;
	add.s32 	%r16, %r15, %r3;
	ld.shared.f32 	%f6, [%r16];
	add.s32 	%r17, %r16, %r3;
	ld.shared.f32 	%f7, [%r17];
	add.f32 	%f8, %f6, %f7;
	add.s32 	%r18, %r17, %r3;
	st.shared.f32 	[%r18], %f8;
	add.s32 	%r19, %r18, %r3;
	ld.shared.f32 	%f9, [%r19];
	add.s32 	%r20, %r19, %r3;
	ld.shared.f32 	%f10, [%r20];
	add.f32 	%f11, %f9, %f10;
	add.s32 	%r21, %r20, %r3;
	st.shared.f32 	[%r21], %f11;
	add.s32 	%r22, %r21, %r3;
	ld.shared.f32 	%f12, [%r22];
	add.s32 	%r23, %r22, %r3;
	ld.shared.f32 	%f13, [%r23];
	add.f32 	%f14, %f12, %f13;
	add.s32 	%r24, %r23, %r3;
	st.shared.f32 	[%r24], %f14;
	add.s32 	%r25, %r24, %r3;
	ld.shared.f32 	%f15, [%r25];
	add.s32 	%r26, %r25, %r3;
	ld.shared.f32 	%f16, [%r26];
	add.f32 	%f17, %f15, %f16;
	add.s32 	%r27, %r26, %r3;
	st.shared.f32 	[%r27], %f17;
	add.s32 	%r28, %r27, %r3;
	ld.shared.f32 	%f18, [%r28];
	add.s32 	%r29, %r28, %r3;
	ld.shared.f32 	%f19, [%r29];
	add.f32 	%f20, %f18, %f19;
	add.s32 	%r30, %r29, %r3;
	st.shared.f32 	[%r30], %f20;
	add.s32 	%r31, %r30, %r3;
	ld.shared.f32 	%f21, [%r31];
	add.s32 	%r32, %r31, %r3;
	ld.shared.f32 	%f22, [%r32];
	add.f32 	%f23, %f21, %f22;
	add.s32 	%r33, %r32, %r3;
	st.shared.f32 	[%r33], %f23;
	add.s32 	%r34, %r33, %r3;
	ld.shared.f32 	%f24, [%r34];
	add.s32 	%r35, %r34, %r3;
	ld.shared.f32 	%f25, [%r35];
	add.f32 	%f26, %f24, %f25;
	add.s32 	%r36, %r35, %r3;
	st.shared.f32 	[%r36], %f26;
	add.s32 	%r37, %r36, %r3;
	ld.shared.f32 	%f27, [%r37];
	add.s32 	%r38, %r37, %r3;
	ld.shared.f32 	%f28, [%r38];
	add.f32 	%f29, %f27, %f28;
	add.s32 	%r39, %r38, %r3;
	st.shared.f32 	[%r39], %f29;
	add.s32 	%r40, %r39, %r3;
	ld.shared.f32 	%f30, [%r40];
	add.s32 	%r41, %r40, %r3;
	ld.shared.f32 	%f31, [%r41];
	add.f32 	%f32, %f30, %f31;
	add.s32 	%r42, %r41, %r3;
	st.shared.f32 	[%r42], %f32;
	add.s32 	%r43, %r42, %r3;
	ld.shared.f32 	%f33, [%r43];
	add.s32 	%r44, %r43, %r3;
	ld.shared.f32 	%f34, [%r44];
	add.f32 	%f35, %f33, %f34;
	add.s32 	%r45, %r44, %r3;
	st.shared.f32 	[%r45], %f35;
	add.s32 	%r46, %r45, %r3;
	ld.shared.f32 	%f36, [%r46];
	add.s32 	%r47, %r46, %r3;
	ld.shared.f32 	%f37, [%r47];
	add.f32 	%f38, %f36, %f37;
	add.s32 	%r48, %r47, %r3;
	st.shared.f32 	[%r48], %f38;
	add.s32 	%r49, %r48, %r3;
	ld.shared.f32 	%f39, [%r49];
	add.s32 	%r50, %r49, %r3;
	ld.shared.f32 	%f40, [%r50];
	add.f32 	%f41, %f39, %f40;
	add.s32 	%r51, %r50, %r3;
	st.shared.f32 	[%r51], %f41;
	add.s32 	%r52, %r51, %r3;
	ld.shared.f32 	%f42, [%r52];
	add.s32 	%r53, %r52, %r3;
	ld.shared.f32 	%f43, [%r53];
	add.f32 	%f44, %f42, %f43;
	add.s32 	%r54, %r53, %r3;
	st.shared.f32 	[%r54], %f44;
	add.s32 	%r55, %r54, %r3;
	ld.shared.f32 	%f45, [%r55];
	add.s32 	%r56, %r55, %r3;
	ld.shared.f32 	%f46, [%r56];
	add.f32 	%f47, %f45, %f46;
	add.s32 	%r57, %r56, %r3;
	st.shared.f32 	[%r57], %f47;
	add.s32 	%r58, %r57, %r3;
	ld.shared.f32 	%f48, [%r58];
	add.s32 	%r59, %r58, %r3;
	ld.shared.f32 	%f49, [%r59];
	add.f32 	%f50, %f48, %f49;
	add.s32 	%r60, %r59, %r3;
	st.shared.f32 	[%r60], %f50;
	add.s32 	%r61, %r60, %r3;
	ld.shared.f32 	%f51, [%r61];
	add.s32 	%r62, %r61, %r3;
	ld.shared.f32 	%f52, [%r62];
	add.f32 	%f53, %f51, %f52;
	add.s32 	%r63, %r62, %r3;
	st.shared.f32 	[%r63], %f53;
	add.s32 	%r64, %r63, %r3;
	ld.shared.f32 	%f54, [%r64];
	add.s32 	%r65, %r64, %r3;
	ld.shared.f32 	%f55, [%r65];
	add.f32 	%f56, %f54, %f55;
	add.s32 	%r66, %r65, %r3;
	st.shared.f32 	[%r66], %f56;
	add.s32 	%r67, %r66, %r3;
	ld.shared.f32 	%f57, [%r67];
	add.s32 	%r68, %r67, %r3;
	ld.shared.f32 	%f58, [%r68];
	add.f32 	%f59, %f57, %f58;
	add.s32 	%r69, %r68, %r3;
	st.shared.f32 	[%r69], %f59;
	add.s32 	%r70, %r69, %r3;
	ld.shared.f32 	%f60, [%r70];
	add.s32 	%r71, %r70, %r3;
	ld.shared.f32 	%f61, [%r71];
	add.f32 	%f62, %f60, %f61;
	add.s32 	%r72, %r71, %r3;
	st.shared.f32 	[%r72], %f62;
	add.s32 	%r73, %r72, %r3;
	ld.shared.f32 	%f63, [%r73];
	add.s32 	%r74, %r73, %r3;
	ld.shared.f32 	%f64, [%r74];
	add.f32 	%f65, %f63, %f64;
	add.s32 	%r75, %r74, %r3;
	st.shared.f32 	[%r75], %f65;
	add.s32 	%r76, %r75, %r3;
	ld.shared.f32 	%f66, [%r76];
	add.s32 	%r77, %r76, %r3;
	ld.shared.f32 	%f67, [%r77];
	add.f32 	%f68, %f66, %f67;
	add.s32 	%r78, %r77, %r3;
	st.shared.f32 	[%r78], %f68;
	add.s32 	%r79, %r78, %r3;
	ld.shared.f32 	%f69, [%r79];
	add.s32 	%r80, %r79, %r3;
	ld.shared.f32 	%f70, [%r80];
	add.f32 	%f71, %f69, %f70;
	add.s32 	%r81, %r80, %r3;
	st.shared.f32 	[%r81], %f71;
	add.s32 	%r82, %r81, %r3;
	ld.shared.f32 	%f72, [%r82];
	add.s32 	%r83, %r82, %r3;
	ld.shared.f32 	%f73, [%r83];
	add.f32 	%f74, %f72, %f73;
	add.s32 	%r84, %r83, %r3;
	st.shared.f32 	[%r84], %f74;
	add.s32 	%r85, %r84, %r3;
	ld.shared.f32 	%f75, [%r85];
	add.s32 	%r86, %r85, %r3;
	ld.shared.f32 	%f76, [%r86];
	add.f32 	%f77, %f75, %f76;
	add.s32 	%r87, %r86, %r3;
	st.shared.f32 	[%r87], %f77;
	add.s32 	%r88, %r87, %r3;
	ld.shared.f32 	%f78, [%r88];
	add.s32 	%r89, %r88, %r3;
	ld.shared.f32 	%f79, [%r89];
	add.f32 	%f80, %f78, %f79;
	add.s32 	%r90, %r89, %r3;
	st.shared.f32 	[%r90], %f80;
	add.s32 	%r91, %r90, %r3;
	ld.shared.f32 	%f81, [%r91];
	add.s32 	%r92, %r91, %r3;
	ld.shared.f32 	%f82, [%r92];
	add.f32 	%f83, %f81, %f82;
	add.s32 	%r93, %r92, %r3;
	st.shared.f32 	[%r93], %f83;
	add.s32 	%r94, %r93, %r3;
	ld.shared.f32 	%f84, [%r94];
	add.s32 	%r95, %r94, %r3;
	ld.shared.f32 	%f85, [%r95];
	add.f32 	%f86, %f84, %f85;
	add.s32 	%r96, %r95, %r3;
	st.shared.f32 	[%r96], %f86;
	add.s32 	%r97, %r96, %r3;
	ld.shared.f32 	%f87, [%r97];
	add.s32 	%r98, %r97, %r3;
	ld.shared.f32 	%f88, [%r98];
	add.f32 	%f89, %f87, %f88;
	add.s32 	%r99, %r98, %r3;
	st.shared.f32 	[%r99], %f89;
	add.s32 	%r100, %r99, %r3;
	ld.shared.f32 	%f90, [%r100];
	add.s32 	%r101, %r100, %r3;
	ld.shared.f32 	%f91, [%r101];
	add.f32 	%f92, %f90, %f91;
	add.s32 	%r102, %r101, %r3;
	st.shared.f32 	[%r102], %f92;
	add.s32 	%r103, %r102, %r3;
	ld.shared.f32 	%f93, [%r103];
	add.s32 	%r104, %r103, %r3;
	ld.shared.f32 	%f94, [%r104];
	add.f32 	%f95, %f93, %f94;
	add.s32 	%r105, %r104, %r3;
	st.shared.f32 	[%r105], %f95;
	add.s32 	%r107, %r107, 128;
	add.s32 	%r106, %r106, 1;
	setp.ne.s32 	%p2, %r106, 0;
	@%p2 bra 	$L__BB0_2;
$L__BB0_3:
	ret;

}


// ===== COMPILED SASS (sm_100) =====

	.target	sm_100

	.elftype	@"ET_EXEC"


//--------------------- .note.nv.tkinfo           --------------------------
	.section	.note.nv.tkinfo,"",@"SHT_NOTE"
	.sectionflags	@"SHF_NOTE_NV_TKINFO"
	.tkinfo
        /*0018*/ 	.word	0x00000002
        /*0030*/ 	.string	""
        /*0030*/ 	.string	"ptxas"
        /*0030*/ 	.string	"Cuda compilation tools, release 13.0, V13.0.88"
        /*0030*/ 	.string	"Build cuda_13.0.r13.0/compiler.36424714_0"
        /*0030*/ 	.string	"-arch sm_100 -m 64 "



//--------------------- .note.nv.cuinfo           --------------------------
	.section	.note.nv.cuinfo,"",@"SHT_NOTE"
	.sectionflags	@"SHF_NOTE_NV_CUINFO"
        /*0018*/ 	.short	0x0002
        /*001a*/ 	.short	0x0064
        /*001c*/ 	.short	0x0082
	.zero		2


//--------------------- .nv.info                  --------------------------
	.section	.nv.info,"",@"SHT_CUDA_INFO"
	.align	4


	//----- nvinfo : EIATTR_REGCOUNT
	.align		4
        /*0000*/ 	.byte	0x04, 0x2f
        /*0002*/ 	.short	(.L_1 - .L_0)
	.align		4
.L_0:
        /*0004*/ 	.word	index@(_Z4doitiii)
        /*0008*/ 	.word	0x00000014


	//----- nvinfo : EIATTR_FRAME_SIZE
	.align		4
.L_1:
        /*000c*/ 	.byte	0x04, 0x11
        /*000e*/ 	.short	(.L_3 - .L_2)
	.align		4
.L_2:
        /*0010*/ 	.word	index@(_Z4doitiii)
        /*0014*/ 	.word	0x00000000


	//----- nvinfo : EIATTR_MIN_STACK_SIZE
	.align		4
.L_3:
        /*0018*/ 	.byte	0x04, 0x12
        /*001a*/ 	.short	(.L_5 - .L_4)
	.align		4
.L_4:
        /*001c*/ 	.word	index@(_Z4doitiii)
        /*0020*/ 	.word	0x00000000
.L_5:


//--------------------- .nv.compat                --------------------------
	.section	.nv.compat,"",@"SHT_CUDA_COMPAT_INFO"
	.align	4
        /*0000*/ 	.byte	0x02, 0x09, 0x00, 0x00, 0x02, 0x02, 0x01, 0x00, 0x02, 0x05, 0x05, 0x00, 0x03, 0x07, 0x01, 0x01
        /*0010*/ 	.byte	0x02, 0x03, 0x00, 0x00, 0x02, 0x06, 0x01, 0x00, 0x04, 0x0b, 0x08, 0x00, 0x09, 0x00, 0x00, 0x00
        /*0020*/ 	.byte	0x00, 0x00, 0x00, 0x00


//--------------------- .nv.info._Z4doitiii       --------------------------
	.section	.nv.info._Z4doitiii,"",@"SHT_CUDA_INFO"
	.sectionflags	@""
	.align	4


	//----- nvinfo : EIATTR_CUDA_API_VERSION
	.align		4
        /*0000*/ 	.byte	0x04, 0x37
        /*0002*/ 	.short	(.L_7 - .L_6)
.L_6:
        /*0004*/ 	.word	0x00000082


	//----- nvinfo : EIATTR_KPARAM_INFO
	.align		4
.L_7:
        /*0008*/ 	.byte	0x04, 0x17
        /*000a*/ 	.short	(.L_9 - .L_8)
.L_8:
        /*000c*/ 	.word	0x00000000
        /*0010*/ 	.short	0x0002
        /*0012*/ 	.short	0x0008
        /*0014*/ 	.byte	0x00, 0xf0, 0x11, 0x00


	//----- nvinfo : EIATTR_KPARAM_INFO
	.align		4
.L_9:
        /*0018*/ 	.byte	0x04, 0x17
        /*001a*/ 	.short	(.L_11 - .L_10)
.L_10:
        /*001c*/ 	.word	0x00000000
        /*0020*/ 	.short	0x0001
        /*0022*/ 	.short	0x0004
        /*0024*/ 	.byte	0x00, 0xf0, 0x11, 0x00


	//----- nvinfo : EIATTR_KPARAM_INFO
	.align		4
.L_11:
        /*0028*/ 	.byte	0x04, 0x17
        /*002a*/ 	.short	(.L_13 - .L_12)
.L_12:
        /*002c*/ 	.word	0x00000000
        /*0030*/ 	.short	0x0000
        /*0032*/ 	.short	0x0000
        /*0034*/ 	.byte	0x00, 0xf0, 0x11, 0x00


	//----- nvinfo : EIATTR_SPARSE_MMA_MASK
	.align		4
.L_13:
        /*0038*/ 	.byte	0x03, 0x50
        /*003a*/ 	.short	0x0000


	//----- nvinfo : EIATTR_MAXREG_COUNT
	.align		4
        /*003c*/ 	.byte	0x03, 0x1b
        /*003e*/ 	.short	0x00ff


	//----- nvinfo : EIATTR_MERCURY_ISA_VERSION
	.align		4
        /*0040*/ 	.byte	0x03, 0x5f
        /*0042*/ 	.short	0x0101


	//----- nvinfo : EIATTR_VRC_CTA_INIT_COUNT
	.align		4
        /*0044*/ 	.byte	0x02, 0x4a
	.zero		1
	.zero		1


	//----- nvinfo : EIATTR_EXIT_INSTR_OFFSETS
	.align		4
        /*0048*/ 	.byte	0x04, 0x1c
        /*004a*/ 	.short	(.L_15 - .L_14)


	//   ....[0]....
.L_14:
        /*004c*/ 	.word	0x00000030


	//   ....[1]....
        /*0050*/ 	.word	0x00000ea0


	//----- nvinfo : EIATTR_CBANK_PARAM_SIZE
	.align		4
.L_15:
        /*0054*/ 	.byte	0x03, 0x19
        /*0056*/ 	.short	0x000c


	//----- nvinfo : EIATTR_PARAM_CBANK
	.align		4
        /*0058*/ 	.byte	0x04, 0x0a
        /*005a*/ 	.short	(.L_17 - .L_16)
	.align		4
.L_16:
        /*005c*/ 	.word	index@(.nv.constant0._Z4doitiii)
        /*0060*/ 	.short	0x0380
        /*0062*/ 	.short	0x000c


	//----- nvinfo : EIATTR_SW_WAR
	.align		4
.L_17:
        /*0064*/ 	.byte	0x04, 0x36
        /*0066*/ 	.short	(.L_19 - .L_18)
.L_18:
        /*0068*/ 	.word	0x00000008
.L_19:


//--------------------- .nv.callgraph             --------------------------
	.section	.nv.callgraph,"",@"SHT_CUDA_CALLGRAPH"
	.align	4
	.sectionentsize	8
	.align		4
        /*0000*/ 	.word	0x00000000
	.align		4
        /*0004*/ 	.word	0xffffffff
	.align		4
        /*0008*/ 	.word	0x00000000
	.align		4
        /*000c*/ 	.word	0xfffffffe
	.align		4
        /*0010*/ 	.word	0x00000000
	.align		4
        /*0014*/ 	.word	0xfffffffd
	.align		4
        /*0018*/ 	.word	0x00000000
	.align		4
        /*001c*/ 	.word	0xfffffffc


//--------------------- .text._Z4doitiii          --------------------------
	.section	.text._Z4doitiii,"ax",@progbits
	.align	128
        .global         _Z4doitiii
        .type           _Z4doitiii,@function
        .size           _Z4doitiii,(.L_x_2 - _Z4doitiii)
        .other          _Z4doitiii,@"STO_CUDA_ENTRY STV_DEFAULT"
_Z4doitiii:
.text._Z4doitiii:
[----:B------:R-:W-:Y:S08]  /*0000*/  LDC R1, c[0x0][0x37c] ;  /* 0x0000df00ff017b82 */ /* 0x000ff00000000800 */
[----:B------:R-:W0:Y:S02]  /*0010*/  LDC.64 R4, c[0x0][0x380] ;  /* 0x0000e000ff047b82 */ /* 0x000e240000000a00 */
[----:B0-----:R-:W-:-:S13]  /*0020*/  ISETP.GE.AND P0, PT, R4, R5, PT ;  /* 0x000000050400720c */ /* 0x001fda0003f06270 */
[----:B------:R-:W-:Y:S05]  /*0030*/  @P0 EXIT ;  /* 0x000000000000094d */ /* 0x000fea0003800000 */
[----:B------:R-:W0:Y:S01]  /*0040*/  S2R R3, SR_CgaCtaId ;  /* 0x0000000000037919 */ /* 0x000e220000008800 */
[----:B------:R-:W1:Y:S01]  /*0050*/  LDC R0, c[0x0][0x388] ;  /* 0x0000e200ff007b82 */ /* 0x000e620000000800 */
[----:B------:R-:W-:-:S04]  /*0060*/  MOV R2, 0x400 ;  /* 0x0000040000027802 */ /* 0x000fc80000000f00 */
[----:B0-----:R-:W-:Y:S02]  /*0070*/  LEA R3, R3, R2, 0x18 ;  /* 0x0000000203037211 */ /* 0x001fe400078ec0ff */
[----:B------:R-:W-:-:S03]  /*0080*/  IADD3 R2, PT, PT, R4, -R5, RZ ;  /* 0x8000000504027210 */ /* 0x000fc60007ffe0ff */
[----:B------:R-:W-:-:S07]  /*0090*/  IMAD R3, R4, 0x80, R3 ;  /* 0x0000008004037824 */ /* 0x000fce00078e0203 */
.L_x_0:
[----:B0-----:R-:W0:Y:S01]  /*00a0*/  LDS R4, [R3] ;  /* 0x0000000003047984 */ /* 0x001e220000000800 */
[----:B-1----:R-:W-:Y:S02]  /*00b0*/  LEA R5, R0, R3, 0x2 ;  /* 0x0000000300057211 */ /* 0x002fe400078e10ff */
[----:B------:R-:W-:-:S03]  /*00c0*/  IADD3 R2, PT, PT, R2, 0x1, RZ ;  /* 0x0000000102027810 */ /* 0x000fc60007ffe0ff */
[----:B------:R-:W-:Y:S01]  /*00d0*/  IMAD R7, R0, 0x4, R5 ;  /* 0x0000000400077824 */ /* 0x000fe200078e0205 */
[----:B------:R-:W-:-:S04]  /*00e0*/  ISETP.NE.AND P0, PT, R2, RZ, PT ;  /* 0x000000ff0200720c */ /* 0x000fc80003f05270 */
[----:B------:R-:W-:-:S05]  /*00f0*/  LEA R9, R0, R7, 0x2 ;  /* 0x0000000700097211 */ /* 0x000fca00078e10ff */
[----:B------:R-:W-:-:S05]  /*0100*/  IMAD R11, R0, 0x4, R9 ;  /* 0x00000004000b7824 */ /* 0x000fca00078e0209 */
[----:B------:R-:W-:-:S05]  /*0110*/  LEA R13, R0, R11, 0x2 ;  /* 0x0000000b000d7211 */ /* 0x000fca00078e10ff */
[----:B------:R-:W-:-:S05]  /*0120*/  IMAD R15, R0, 0x4, R13 ;  /* 0x00000004000f7824 */ /* 0x000fca00078e020d */
[----:B------:R-:W-:Y:S01]  /*0130*/  LEA R17, R0, R15, 0x2 ;  /* 0x0000000f00117211 */ /* 0x000fe200078e10ff */
[----:B0-----:R-:W-:-:S05]  /*0140*/  FADD R4, R4, R4 ;  /* 0x0000000404047221 */ /* 0x001fca0000000000 */
[----:B------:R0:W-:Y:S04]  /*0150*/  STS [R3], R4 ;  /* 0x0000000403007388 */ /* 0x0001e80000000800 */
[----:B------:R-:W-:Y:S04]  /*0160*/  LDS R5, [R5] ;  /* 0x0000000005057984 */ /* 0x000fe80000000800 */
[----:B------:R-:W1:Y:S01]  /*0170*/  LDS R6, [R7] ;  /* 0x0000000007067984 */ /* 0x000e620000000800 */
[----:B0-----:R-:W-:Y:S01]  /*0180*/  IADD3 R3, PT, PT, R3, 0x80, RZ ;  /* 0x0000008003037810 */ /* 0x001fe20007ffe0ff */
[----:B-1----:R-:W-:Y:S01]  /*0190*/  FADD R6, R5, R6 ;  /* 0x0000000605067221 */ /* 0x002fe20000000000 */
[----:B------:R-:W-:-:S04]  /*01a0*/  IMAD R5, R0, 0x4, R17 ;  /* 0x0000000400057824 */ /* 0x000fc800078e0211 */
[----:B------:R0:W-:Y:S01]  /*01b0*/  STS [R9], R6 ;  /* 0x0000000609007388 */ /* 0x0001e20000000800 */
[----:B------:R-:W-:-:S03]  /*01c0*/  LEA R7, R0, R5, 0x2 ;  /* 0x0000000500077211 */ /* 0x000fc600078e10ff */
[----:B------:R-:W-:Y:S04]  /*01d0*/  LDS R11, [R11] ;  /* 0x000000000b0b7984 */ /* 0x000fe80000000800 */
[----:B------:R-:W1:Y:S01]  /*01e0*/  LDS R8, [R13] ;  /* 0x000000000d087984 */ /* 0x000e620000000800 */
[----:B0-----:R-:W-:Y:S02]  /*01f0*/  IMAD R9, R0, 0x4, R7 ;  /* 0x0000000400097824 */ /* 0x001fe400078e0207 */
[----:B-1----:R-:W-:-:S03]  /*0200*/  FADD R8, R11, R8 ;  /* 0x000000080b087221 */ /* 0x002fc60000000000 */
[C---:B------:R-:W-:Y:S02]  /*0210*/  LEA R11, R0.reuse, R9, 0x2 ;  /* 0x00000009000b7211 */ /* 0x040fe400078e10ff */
[----:B------:R0:W-:Y:S03]  /*0220*/  STS [R15], R8 ;  /* 0x000000080f007388 */ /* 0x0001e60000000800 */
[C---:B------:R-:W-:Y:S01]  /*0230*/  IMAD R13, R0.reuse, 0x4, R11 ;  /* 0x00000004000d7824 */ /* 0x040fe200078e020b */
[----:B------:R-:W-:Y:S04]  /*0240*/  LDS R17, [R17] ;  /* 0x0000000011117984 */ /* 0x000fe80000000800 */
[----:B------:R1:W2:Y:S01]  /*0250*/  LDS R4, [R5] ;  /* 0x0000000005047984 */ /* 0x0002a20000000800 */
[----:B0-----:R-:W-:-:S04]  /*0260*/  LEA R15, R0, R13, 0x2 ;  /* 0x0000000d000f7211 */ /* 0x001fc800078e10ff */
[----:B-1----:R-:W-:Y:S01]  /*0270*/  LEA R5, R0, R15, 0x2 ;  /* 0x0000000f00057211 */ /* 0x002fe200078e10ff */
[----:B--2---:R-:W-:-:S04]  /*0280*/  FADD R4, R17, R4 ;  /* 0x0000000411047221 */ /* 0x004fc80000000000 */
[C---:B------:R-:W-:Y:S01]  /*0290*/  IMAD R17, R0.reuse, 0x4, R5 ;  /* 0x0000000400117824 */ /* 0x040fe200078e0205 */
[----:B------:R0:W-:Y:S04]  /*02a0*/  STS [R7], R4 ;  /* 0x0000000407007388 */ /* 0x0001e80000000800 */
[----:B------:R-:W-:Y:S04]  /*02b0*/  LDS R9, [R9] ;  /* 0x0000000009097984 */ /* 0x000fe80000000800 */
[----:B------:R-:W1:Y:S01]  /*02c0*/  LDS R6, [R11] ;  /* 0x000000000b067984 */ /* 0x000e620000000800 */
[----:B0-----:R-:W-:Y:S01]  /*02d0*/  LEA R7, R0, R17, 0x2 ;  /* 0x0000001100077211 */ /* 0x001fe200078e10ff */
        /* <DEDUP_REMOVED lines=177> */
[----:B------:R-:W-:Y:S01]  /*0df0*/  IMAD R11, R0, 0x4, R5 ;  /* 0x00000004000b7824 */ /* 0x000fe200078e0205 */
[----:B------:R-:W-:Y:S04]  /*0e00*/  STS [R13], R8 ;  /* 0x000000080d007388 */ /* 0x000fe80000000800 */
[----:B------:R-:W-:Y:S04]  /*0e10*/  LDS R15, [R15] ;  /* 0x000000000f0f7984 */ /* 0x000fe80000000800 */
[----:B------:R-:W0:Y:S02]  /*0e20*/  LDS R4, [R7] ;  /* 0x0000000007047984 */ /* 0x000e240000000800 */
[----:B0-----:R-:W-:-:S05]  /*0e30*/  FADD R4, R15, R4 ;  /* 0x000000040f047221 */ /* 0x001fca0000000000 */
[----:B------:R-:W-:Y:S04]  /*0e40*/  STS [R17], R4 ;  /* 0x0000000411007388 */ /* 0x000fe80000000800 */
[----:B------:R-:W-:Y:S04]  /*0e50*/  LDS R9, [R9] ;  /* 0x0000000009097984 */ /* 0x000fe80000000800 */
[----:B------:R-:W0:Y:S02]  /*0e60*/  LDS R6, [R5] ;  /* 0x0000000005067984 */ /* 0x000e240000000800 */
[----:B0-----:R-:W-:-:S05]  /*0e70*/  FADD R6, R9, R6 ;  /* 0x0000000609067221 */ /* 0x001fca0000000000 */
[----:B------:R0:W-:Y:S01]  /*0e80*/  STS [R11], R6 ;  /* 0x000000060b007388 */ /* 0x0001e20000000800 */
[----:B------:R-:W-:Y:S05]  /*0e90*/  @P0 BRA `(.L_x_0) ;  /* 0xfffffff000800947 */ /* 0x000fea000383ffff */
[----:B------:R-:W-:Y:S05]  /*0ea0*/  EXIT ;  /* 0x000000000000794d */ /* 0x000fea0003800000 */
.L_x_1:
[----:B------:R-:W-:-:S00]  /*0eb0*/  BRA `(.L_x_1) ;  /* 0xfffffffc00fc7947 */ /* 0x000fc0000383ffff */
[----:B------:R-:W-:-:S00]  /*0ec0*/  NOP ;  /* 0x0000000000007918 */ /* 0x000fc00000000000 */
        /* <DEDUP_REMOVED lines=11> */
.L_x_2:


//--------------------- .nv.shared._Z4doitiii     --------------------------
	.section	.nv.shared._Z4doitiii,"aw",@nobits
	.sectionflags	@""
	.align	4
.nv.shared._Z4doitiii:
	.zero		5120


//--------------------- .nv.shared.reserved.0     --------------------------
	.section	.nv.shared.reserved.0,"aw",@nobits
	.weak		__nv_reservedSMEM_offset_0_alias
	.size		__nv_reservedSMEM_offset_0_alias, 0, 64
	.other		__nv_reservedSMEM_offset_0_alias,@"STO_CUDA_RESERVED_SHARED STV_DEFAULT"
__nv_reservedSMEM_offset_0_alias:
	.zero		0
	.zero		64


//--------------------- .nv.constant0._Z4doitiii  --------------------------
	.section	.nv.constant0._Z4doitiii,"a",@progbits
	.sectionflags	@""
	.align	4
.nv.constant0._Z4doitiii:
	.zero		908


//--------------------- SYMBOLS --------------------------

	.type		.nv.reservedSmem.offset0,@object
	.size		.nv.reservedSmem.offset0,0x4
	.type		.nv.reservedSmem.cap,@object
	.size		.nv.reservedSmem.cap,0x4
